//
// Generated by NVIDIA NVVM Compiler
//
// Compiler Build ID: CL-36424714
// Cuda compilation tools, release 13.0, V13.0.88
// Based on NVVM 20.0.0
//

.version 9.0
.target sm_100
.address_size 64

	// .globl	_Z18tiledConvolution1DPfS_ii
.const .align 4 .b8 d_mask[20];
// _ZZ18tiledConvolution1DPfS_iiE4tile has been demoted

.visible .entry _Z18tiledConvolution1DPfS_ii(
	.param .u64 .ptr .align 1 _Z18tiledConvolution1DPfS_ii_param_0,
	.param .u64 .ptr .align 1 _Z18tiledConvolution1DPfS_ii_param_1,
	.param .u32 _Z18tiledConvolution1DPfS_ii_param_2,
	.param .u32 _Z18tiledConvolution1DPfS_ii_param_3
)
{
	.reg .pred 	%p<59>;
	.reg .b32 	%r<64>;
	.reg .b32 	%f<97>;
	.reg .b64 	%rd<21>;
	// demoted variable
	.shared .align 4 .b8 _ZZ18tiledConvolution1DPfS_iiE4tile[48];
	ld.param.u64 	%rd4, [_Z18tiledConvolution1DPfS_ii_param_0];
	ld.param.u64 	%rd5, [_Z18tiledConvolution1DPfS_ii_param_1];
	ld.param.u32 	%r22, [_Z18tiledConvolution1DPfS_ii_param_2];
	ld.param.u32 	%r23, [_Z18tiledConvolution1DPfS_ii_param_3];
	mov.u32 	%r1, %tid.x;
	mov.u32 	%r24, %ctaid.x;
	shl.b32 	%r25, %r24, 3;
	add.s32 	%r2, %r25, %r1;
	setp.ge.s32 	%p1, %r2, %r22;
	@%p1 bra 	$L__BB0_2;
	cvta.to.global.u64 	%rd6, %rd4;
	mul.wide.s32 	%rd7, %r2, 4;
	add.s64 	%rd8, %rd6, %rd7;
	ld.global.f32 	%f38, [%rd8];
	shl.b32 	%r30, %r1, 2;
	mov.u32 	%r31, _ZZ18tiledConvolution1DPfS_iiE4tile;
	add.s32 	%r32, %r31, %r30;
	st.shared.f32 	[%r32], %f38;
	bra.uni 	$L__BB0_3;
$L__BB0_2:
	shl.b32 	%r26, %r1, 2;
	mov.u32 	%r27, _ZZ18tiledConvolution1DPfS_iiE4tile;
	add.s32 	%r28, %r27, %r26;
	mov.b32 	%r29, 0;
	st.shared.u32 	[%r28], %r29;
$L__BB0_3:
	setp.ge.s32 	%p2, %r2, %r22;
	bar.sync 	0;
	setp.gt.u32 	%p3, %r1, 7;
	or.pred  	%p4, %p3, %p2;
	@%p4 bra 	$L__BB0_46;
	setp.lt.s32 	%p5, %r23, 1;
	mov.f32 	%f76, 0f00000000;
	@%p5 bra 	$L__BB0_45;
	shr.u32 	%r34, %r23, 31;
	add.s32 	%r35, %r23, %r34;
	shr.s32 	%r36, %r35, 1;
	sub.s32 	%r3, %r1, %r36;
	add.s32 	%r4, %r23, 7;
	and.b32  	%r5, %r23, 7;
	setp.lt.u32 	%p6, %r23, 8;
	mov.f32 	%f76, 0f00000000;
	mov.b32 	%r62, 0;
	@%p6 bra 	$L__BB0_24;
	and.b32  	%r62, %r23, 2147483640;
	mov.f32 	%f76, 0f00000000;
	mov.b32 	%r60, 0;
	mov.u64 	%rd10, d_mask;
$L__BB0_7:
	.pragma "nounroll";
	add.s32 	%r8, %r3, %r60;
	setp.lt.s32 	%p7, %r8, 0;
	setp.ge.s32 	%p8, %r8, %r4;
	shl.b32 	%r38, %r8, 2;
	mov.u32 	%r39, _ZZ18tiledConvolution1DPfS_iiE4tile;
	add.s32 	%r9, %r39, %r38;
	mul.wide.u32 	%rd9, %r60, 4;
	add.s64 	%rd1, %rd10, %rd9;
	or.pred  	%p9, %p7, %p8;
	@%p9 bra 	$L__BB0_9;
	ld.shared.f32 	%f43, [%r9];
	ld.const.f32 	%f44, [%rd1];
	fma.rn.f32 	%f76, %f43, %f44, %f76;
$L__BB0_9:
	add.s32 	%r40, %r8, 1;
	setp.lt.s32 	%p10, %r40, 0;
	setp.ge.s32 	%p11, %r40, %r4;
	or.pred  	%p12, %p10, %p11;
	@%p12 bra 	$L__BB0_11;
	ld.shared.f32 	%f45, [%r9+4];
	ld.const.f32 	%f46, [%rd1+4];
	fma.rn.f32 	%f76, %f45, %f46, %f76;
$L__BB0_11:
	add.s32 	%r41, %r8, 2;
	setp.lt.s32 	%p13, %r41, 0;
	setp.ge.s32 	%p14, %r41, %r4;
	or.pred  	%p15, %p13, %p14;
	@%p15 bra 	$L__BB0_13;
	ld.shared.f32 	%f47, [%r9+8];
	ld.const.f32 	%f48, [%rd1+8];
	fma.rn.f32 	%f76, %f47, %f48, %f76;
$L__BB0_13:
	add.s32 	%r42, %r8, 3;
	setp.lt.s32 	%p16, %r42, 0;
	setp.ge.s32 	%p17, %r42, %r4;
	or.pred  	%p18, %p16, %p17;
	@%p18 bra 	$L__BB0_15;
	ld.shared.f32 	%f49, [%r9+12];
	ld.const.f32 	%f50, [%rd1+12];
	fma.rn.f32 	%f76, %f49, %f50, %f76;
$L__BB0_15:
	add.s32 	%r43, %r8, 4;
	setp.lt.s32 	%p19, %r43, 0;
	setp.ge.s32 	%p20, %r43, %r4;
	or.pred  	%p21, %p19, %p20;
	@%p21 bra 	$L__BB0_17;
	ld.shared.f32 	%f51, [%r9+16];
	ld.const.f32 	%f52, [%rd1+16];
	fma.rn.f32 	%f76, %f51, %f52, %f76;
$L__BB0_17:
	add.s32 	%r44, %r8, 5;
	setp.lt.s32 	%p22, %r44, 0;
	setp.ge.s32 	%p23, %r44, %r4;
	or.pred  	%p24, %p22, %p23;
	@%p24 bra 	$L__BB0_19;
	ld.shared.f32 	%f53, [%r9+20];
	ld.const.f32 	%f54, [%rd1+20];
	fma.rn.f32 	%f76, %f53, %f54, %f76;
$L__BB0_19:
	add.s32 	%r45, %r8, 6;
	setp.lt.s32 	%p25, %r45, 0;
	setp.ge.s32 	%p26, %r45, %r4;
	or.pred  	%p27, %p25, %p26;
	@%p27 bra 	$L__BB0_21;
	ld.shared.f32 	%f55, [%r9+24];
	ld.const.f32 	%f56, [%rd1+24];
	fma.rn.f32 	%f76, %f55, %f56, %f76;
$L__BB0_21:
	add.s32 	%r46, %r8, 7;
	setp.lt.s32 	%p28, %r46, 0;
	setp.ge.s32 	%p29, %r46, %r4;
	or.pred  	%p30, %p28, %p29;
	@%p30 bra 	$L__BB0_23;
	ld.shared.f32 	%f57, [%r9+28];
	ld.const.f32 	%f58, [%rd1+28];
	fma.rn.f32 	%f76, %f57, %f58, %f76;
$L__BB0_23:
	add.s32 	%r60, %r60, 8;
	setp.ne.s32 	%p31, %r60, %r62;
	@%p31 bra 	$L__BB0_7;
$L__BB0_24:
	setp.eq.s32 	%p32, %r5, 0;
	@%p32 bra 	$L__BB0_45;
	and.b32  	%r12, %r23, 3;
	setp.lt.u32 	%p33, %r5, 4;
	@%p33 bra 	$L__BB0_35;
	add.s32 	%r13, %r3, %r62;
	setp.lt.s32 	%p34, %r13, 0;
	setp.ge.s32 	%p35, %r13, %r4;
	shl.b32 	%r48, %r13, 2;
	mov.u32 	%r49, _ZZ18tiledConvolution1DPfS_iiE4tile;
	add.s32 	%r14, %r49, %r48;
	mul.wide.u32 	%rd11, %r62, 4;
	mov.u64 	%rd12, d_mask;
	add.s64 	%rd2, %rd12, %rd11;
	or.pred  	%p36, %p34, %p35;
	@%p36 bra 	$L__BB0_28;
	ld.shared.f32 	%f60, [%r14];
	ld.const.f32 	%f61, [%rd2];
	fma.rn.f32 	%f76, %f60, %f61, %f76;
$L__BB0_28:
	add.s32 	%r50, %r13, 1;
	setp.lt.s32 	%p37, %r50, 0;
	setp.ge.s32 	%p38, %r50, %r4;
	or.pred  	%p39, %p37, %p38;
	@%p39 bra 	$L__BB0_30;
	ld.shared.f32 	%f62, [%r14+4];
	ld.const.f32 	%f63, [%rd2+4];
	fma.rn.f32 	%f76, %f62, %f63, %f76;
$L__BB0_30:
	add.s32 	%r51, %r13, 2;
	setp.lt.s32 	%p40, %r51, 0;
	setp.ge.s32 	%p41, %r51, %r4;
	or.pred  	%p42, %p40, %p41;
	@%p42 bra 	$L__BB0_32;
	ld.shared.f32 	%f64, [%r14+8];
	ld.const.f32 	%f65, [%rd2+8];
	fma.rn.f32 	%f76, %f64, %f65, %f76;
$L__BB0_32:
	add.s32 	%r52, %r13, 3;
	setp.lt.s32 	%p43, %r52, 0;
	setp.ge.s32 	%p44, %r52, %r4;
	or.pred  	%p45, %p43, %p44;
	@%p45 bra 	$L__BB0_34;
	ld.shared.f32 	%f66, [%r14+12];
	ld.const.f32 	%f67, [%rd2+12];
	fma.rn.f32 	%f76, %f66, %f67, %f76;
$L__BB0_34:
	add.s32 	%r62, %r62, 4;
$L__BB0_35:
	setp.eq.s32 	%p46, %r12, 0;
	@%p46 bra 	$L__BB0_45;
	setp.eq.s32 	%p47, %r12, 1;
	@%p47 bra 	$L__BB0_42;
	add.s32 	%r17, %r3, %r62;
	setp.lt.s32 	%p48, %r17, 0;
	setp.ge.s32 	%p49, %r17, %r4;
	shl.b32 	%r53, %r17, 2;
	mov.u32 	%r54, _ZZ18tiledConvolution1DPfS_iiE4tile;
	add.s32 	%r18, %r54, %r53;
	mul.wide.u32 	%rd13, %r62, 4;
	mov.u64 	%rd14, d_mask;
	add.s64 	%rd3, %rd14, %rd13;
	or.pred  	%p50, %p48, %p49;
	@%p50 bra 	$L__BB0_39;
	ld.shared.f32 	%f69, [%r18];
	ld.const.f32 	%f70, [%rd3];
	fma.rn.f32 	%f76, %f69, %f70, %f76;
$L__BB0_39:
	add.s32 	%r55, %r17, 1;
	setp.lt.s32 	%p51, %r55, 0;
	setp.ge.s32 	%p52, %r55, %r4;
	or.pred  	%p53, %p51, %p52;
	@%p53 bra 	$L__BB0_41;
	ld.shared.f32 	%f71, [%r18+4];
	ld.const.f32 	%f72, [%rd3+4];
	fma.rn.f32 	%f76, %f71, %f72, %f76;
$L__BB0_41:
	add.s32 	%r62, %r62, 2;
$L__BB0_42:
	and.b32  	%r56, %r23, 1;
	setp.eq.b32 	%p54, %r56, 1;
	not.pred 	%p55, %p54;
	@%p55 bra 	$L__BB0_45;
	add.s32 	%r21, %r3, %r62;
	setp.lt.s32 	%p56, %r21, 0;
	setp.ge.s32 	%p57, %r21, %r4;
	or.pred  	%p58, %p56, %p57;
	@%p58 bra 	$L__BB0_45;
	shl.b32 	%r57, %r21, 2;
	mov.u32 	%r58, _ZZ18tiledConvolution1DPfS_iiE4tile;
	add.s32 	%r59, %r58, %r57;
	ld.shared.f32 	%f73, [%r59];
	mul.wide.u32 	%rd15, %r62, 4;
	mov.u64 	%rd16, d_mask;
	add.s64 	%rd17, %rd16, %rd15;
	ld.const.f32 	%f74, [%rd17];
	fma.rn.f32 	%f76, %f73, %f74, %f76;
$L__BB0_45:
	cvta.to.global.u64 	%rd18, %rd5;
	mul.wide.s32 	%rd19, %r2, 4;
	add.s64 	%rd20, %rd18, %rd19;
	st.global.f32 	[%rd20], %f76;
$L__BB0_46:
	ret;

}


// ===== COMPILED SASS (sm_100) =====

	.target	sm_100

	.elftype	@"ET_EXEC"


//--------------------- .note.nv.tkinfo           --------------------------
	.section	.note.nv.tkinfo,"",@"SHT_NOTE"
	.sectionflags	@"SHF_NOTE_NV_TKINFO"
	.tkinfo
        /*0018*/ 	.word	0x00000002
        /*0030*/ 	.string	""
        /*0030*/ 	.string	"ptxas"
        /*0030*/ 	.string	"Cuda compilation tools, release 13.0, V13.0.88"
        /*0030*/ 	.string	"Build cuda_13.0.r13.0/compiler.36424714_0"
        /*0030*/ 	.string	"-arch sm_100 -m 64 "



//--------------------- .note.nv.cuinfo           --------------------------
	.section	.note.nv.cuinfo,"",@"SHT_NOTE"
	.sectionflags	@"SHF_NOTE_NV_CUINFO"
        /*0018*/ 	.short	0x0002
        /*001a*/ 	.short	0x0064
        /*001c*/ 	.short	0x0082
	.zero		2


//--------------------- .nv.info                  --------------------------
	.section	.nv.info,"",@"SHT_CUDA_INFO"
	.align	4


	//----- nvinfo : EIATTR_REGCOUNT
	.align		4
        /*0000*/ 	.byte	0x04, 0x2f
        /*0002*/ 	.short	(.L_2 - .L_1)
	.align		4
.L_1:
        /*0004*/ 	.word	index@(_Z18tiledConvolution1DPfS_ii)
        /*0008*/ 	.word	0x0000001a


	//----- nvinfo : EIATTR_FRAME_SIZE
	.align		4
.L_2:
        /*000c*/ 	.byte	0x04, 0x11
        /*000e*/ 	.short	(.L_4 - .L_3)
	.align		4
.L_3:
        /*0010*/ 	.word	index@(_Z18tiledConvolution1DPfS_ii)
        /*0014*/ 	.word	0x00000000


	//----- nvinfo : EIATTR_MIN_STACK_SIZE
	.align		4
.L_4:
        /*0018*/ 	.byte	0x04, 0x12
        /*001a*/ 	.short	(.L_6 - .L_5)
	.align		4
.L_5:
        /*001c*/ 	.word	index@(_Z18tiledConvolution1DPfS_ii)
        /*0020*/ 	.word	0x00000000
.L_6:


//--------------------- .nv.compat                --------------------------
	.section	.nv.compat,"",@"SHT_CUDA_COMPAT_INFO"
	.align	4
        /*0000*/ 	.byte	0x02, 0x09, 0x00, 0x00, 0x02, 0x02, 0x01, 0x00, 0x02, 0x05, 0x05, 0x00, 0x03, 0x07, 0x01, 0x01
        /*0010*/ 	.byte	0x02, 0x03, 0x00, 0x00, 0x02, 0x06, 0x01, 0x00, 0x04, 0x0b, 0x08, 0x00, 0x09, 0x00, 0x00, 0x00
        /*0020*/ 	.byte	0x00, 0x00, 0x00, 0x00


//--------------------- .nv.info._Z18tiledConvolution1DPfS_ii --------------------------
	.section	.nv.info._Z18tiledConvolution1DPfS_ii,"",@"SHT_CUDA_INFO"
	.sectionflags	@""
	.align	4


	//----- nvinfo : EIATTR_CUDA_API_VERSION
	.align		4
        /*0000*/ 	.byte	0x04, 0x37
        /*0002*/ 	.short	(.L_8 - .L_7)
.L_7:
        /*0004*/ 	.word	0x00000082


	//----- nvinfo : EIATTR_KPARAM_INFO
	.align		4
.L_8:
        /*0008*/ 	.byte	0x04, 0x17
        /*000a*/ 	.short	(.L_10 - .L_9)
.L_9:
        /*000c*/ 	.word	0x00000000
        /*0010*/ 	.short	0x0003
        /*0012*/ 	.short	0x0014
        /*0014*/ 	.byte	0x00, 0xf0, 0x11, 0x00


	//----- nvinfo : EIATTR_KPARAM_INFO
	.align		4
.L_10:
        /*0018*/ 	.byte	0x04, 0x17
        /*001a*/ 	.short	(.L_12 - .L_11)
.L_11:
        /*001c*/ 	.word	0x00000000
        /*0020*/ 	.short	0x0002
        /*0022*/ 	.short	0x0010
        /*0024*/ 	.byte	0x00, 0xf0, 0x11, 0x00


	//----- nvinfo : EIATTR_KPARAM_INFO
	.align		4
.L_12:
        /*0028*/ 	.byte	0x04, 0x17
        /*002a*/ 	.short	(.L_14 - .L_13)
.L_13:
        /*002c*/ 	.word	0x00000000
        /*0030*/ 	.short	0x0001
        /*0032*/ 	.short	0x0008
        /*0034*/ 	.byte	0x00, 0xf5, 0x21, 0x00


	//----- nvinfo : EIATTR_KPARAM_INFO
	.align		4
.L_14:
        /*0038*/ 	.byte	0x04, 0x17
        /*003a*/ 	.short	(.L_16 - .L_15)
.L_15:
        /*003c*/ 	.word	0x00000000
        /*0040*/ 	.short	0x0000
        /*0042*/ 	.short	0x0000
        /*0044*/ 	.byte	0x00, 0xf5, 0x21, 0x00


	//----- nvinfo : EIATTR_SPARSE_MMA_MASK
	.align		4
.L_16:
        /*0048*/ 	.byte	0x03, 0x50
        /*004a*/ 	.short	0x0000


	//----- nvinfo : EIATTR_MAXREG_COUNT
	.align		4
        /*004c*/ 	.byte	0x03, 0x1b
        /*004e*/ 	.short	0x00ff


	//----- nvinfo : EIATTR_NUM_BARRIERS
	.align		4
        /*0050*/ 	.byte	0x02, 0x4c
        /*0052*/ 	.byte	0x01
	.zero		1


	//----- nvinfo : EIATTR_MERCURY_ISA_VERSION
	.align		4
        /*0054*/ 	.byte	0x03, 0x5f
        /*0056*/ 	.short	0x0101


	//----- nvinfo : EIATTR_VRC_CTA_INIT_COUNT
	.align		4
        /*0058*/ 	.byte	0x02, 0x4a
	.zero		1
	.zero		1


	//----- nvinfo : EIATTR_EXIT_INSTR_OFFSETS
	.align		4
        /*005c*/ 	.byte	0x04, 0x1c
        /*005e*/ 	.short	(.L_18 - .L_17)


	//   ....[0]....
.L_17:
        /*0060*/ 	.word	0x000001c0


	//   ....[1]....
        /*0064*/ 	.word	0x00000ae0


	//----- nvinfo : EIATTR_CRS_STACK_SIZE
	.align		4
.L_18:
        /*0068*/ 	.byte	0x04, 0x1e
        /*006a*/ 	.short	(.L_20 - .L_19)
.L_19:
        /*006c*/ 	.word	0x00000000


	//----- nvinfo : EIATTR_CBANK_PARAM_SIZE
	.align		4
.L_20:
        /*0070*/ 	.byte	0x03, 0x19
        /*0072*/ 	.short	0x0018


	//----- nvinfo : EIATTR_PARAM_CBANK
	.align		4
        /*0074*/ 	.byte	0x04, 0x0a
        /*0076*/ 	.short	(.L_22 - .L_21)
	.align		4
.L_21:
        /*0078*/ 	.word	index@(.nv.constant0._Z18tiledConvolution1DPfS_ii)
        /*007c*/ 	.short	0x0380
        /*007e*/ 	.short	0x0018


	//----- nvinfo : EIATTR_SW_WAR
	.align		4
.L_22:
        /*0080*/ 	.byte	0x04, 0x36
        /*0082*/ 	.short	(.L_24 - .L_23)
.L_23:
        /*0084*/ 	.word	0x00000008
.L_24:


//--------------------- .nv.callgraph             --------------------------
	.section	.nv.callgraph,"",@"SHT_CUDA_CALLGRAPH"
	.align	4
	.sectionentsize	8
	.align		4
        /*0000*/ 	.word	0x00000000
	.align		4
        /*0004*/ 	.word	0xffffffff
	.align		4
        /*0008*/ 	.word	0x00000000
	.align		4
        /*000c*/ 	.word	0xfffffffe
	.align		4
        /*0010*/ 	.word	0x00000000
	.align		4
        /*0014*/ 	.word	0xfffffffd
	.align		4
        /*0018*/ 	.word	0x00000000
	.align		4
        /*001c*/ 	.word	0xfffffffc


//--------------------- .nv.constant3             --------------------------
	.section	.nv.constant3,"a",@progbits
	.align	4
.nv.constant3:
	.type		d_mask,@object
	.size		d_mask,(.L_0 - d_mask)
d_mask:
	.zero		20
.L_0:


//--------------------- .text._Z18tiledConvolution1DPfS_ii --------------------------
	.section	.text._Z18tiledConvolution1DPfS_ii,"ax",@progbits
	.align	128
        .global         _Z18tiledConvolution1DPfS_ii
        .type           _Z18tiledConvolution1DPfS_ii,@function
        .size           _Z18tiledConvolution1DPfS_ii,(.L_x_9 - _Z18tiledConvolution1DPfS_ii)
        .other          _Z18tiledConvolution1DPfS_ii,@"STO_CUDA_ENTRY STV_DEFAULT"
_Z18tiledConvolution1DPfS_ii:
.text._Z18tiledConvolution1DPfS_ii:
[----:B------:R-:W-:Y:S01]  /*0000*/  LDC R1, c[0x0][0x37c] ;  /* 0x0000df00ff017b82 */ /* 0x000fe20000000800 */
[----:B------:R-:W0:Y:S01]  /*0010*/  S2R R6, SR_TID.X ;  /* 0x0000000000067919 */ /* 0x000e220000002100 */
[----:B------:R-:W1:Y:S01]  /*0020*/  LDCU UR4, c[0x0][0x390] ;  /* 0x00007200ff0477ac */ /* 0x000e620008000800 */
[----:B------:R-:W-:Y:S01]  /*0030*/  BSSY.RECONVERGENT B0, `(.L_x_0) ;  /* 0x0000016000007945 */ /* 0x000fe20003800200 */
[----:B------:R-:W0:Y:S01]  /*0040*/  S2R R3, SR_CTAID.X ;  /* 0x0000000000037919 */ /* 0x000e220000002500 */
[----:B------:R-:W2:Y:S01]  /*0050*/  LDCU.64 UR10, c[0x0][0x358] ;  /* 0x00006b00ff0a77ac */ /* 0x000ea20008000a00 */
[----:B0-----:R-:W-:-:S05]  /*0060*/  IMAD R0, R3, 0x8, R6 ;  /* 0x0000000803007824 */ /* 0x001fca00078e0206 */
[----:B-1----:R-:W-:-:S13]  /*0070*/  ISETP.GE.AND P0, PT, R0, UR4, PT ;  /* 0x0000000400007c0c */ /* 0x002fda000bf06270 */
[----:B--2---:R-:W-:Y:S05]  /*0080*/  @P0 BRA `(.L_x_1) ;  /* 0x0000000000280947 */ /* 0x004fea0003800000 */
[----:B------:R-:W0:Y:S02]  /*0090*/  LDC.64 R4, c[0x0][0x380] ;  /* 0x0000e000ff047b82 */ /* 0x000e240000000a00 */
[----:B0-----:R-:W-:-:S06]  /*00a0*/  IMAD.WIDE R4, R0, 0x4, R4 ;  /* 0x0000000400047825 */ /* 0x001fcc00078e0204 */
[----:B------:R-:W2:Y:S01]  /*00b0*/  LDG.E R4, desc[UR10][R4.64] ;  /* 0x0000000a04047981 */ /* 0x000ea2000c1e1900 */
[----:B------:R-:W0:Y:S01]  /*00c0*/  S2UR UR5, SR_CgaCtaId ;  /* 0x00000000000579c3 */ /* 0x000e220000008800 */
[----:B------:R-:W-:Y:S02]  /*00d0*/  UMOV UR4, 0x400 ;  /* 0x0000040000047882 */ /* 0x000fe40000000000 */
[----:B0-----:R-:W-:-:S06]  /*00e0*/  ULEA UR4, UR5, UR4, 0x18 ;  /* 0x0000000405047291 */ /* 0x001fcc000f8ec0ff */
[----:B------:R-:W-:-:S04]  /*00f0*/  IMAD.U32 R3, RZ, RZ, UR4 ;  /* 0x00000004ff037e24 */ /* 0x000fc8000f8e00ff */
[----:B------:R-:W-:-:S05]  /*0100*/  IMAD R7, R6, 0x4, R3 ;  /* 0x0000000406077824 */ /* 0x000fca00078e0203 */
[----:B--2---:R1:W-:Y:S01]  /*0110*/  STS [R7], R4 ;  /* 0x0000000407007388 */ /* 0x0043e20000000800 */
[----:B------:R-:W-:Y:S05]  /*0120*/  BRA `(.L_x_2) ;  /* 0x0000000000187947 */ /* 0x000fea0003800000 */
.L_x_1:
[----:B------:R-:W0:Y:S01]  /*0130*/  S2UR UR5, SR_CgaCtaId ;  /* 0x00000000000579c3 */ /* 0x000e220000008800 */
[----:B------:R-:W-:Y:S02]  /*0140*/  UMOV UR4, 0x400 ;  /* 0x0000040000047882 */ /* 0x000fe40000000000 */
[----:B0-----:R-:W-:-:S06]  /*0150*/  ULEA UR4, UR5, UR4, 0x18 ;  /* 0x0000000405047291 */ /* 0x001fcc000f8ec0ff */
[----:B------:R-:W-:-:S05]  /*0160*/  IMAD.U32 R3, RZ, RZ, UR4 ;  /* 0x00000004ff037e24 */ /* 0x000fca000f8e00ff */
[----:B------:R-:W-:-:S05]  /*0170*/  LEA R2, R6, R3, 0x2 ;  /* 0x0000000306027211 */ /* 0x000fca00078e10ff */
[----:B------:R0:W-:Y:S02]  /*0180*/  STS [R2], RZ ;  /* 0x000000ff02007388 */ /* 0x0001e40000000800 */
.L_x_2:
[----:B------:R-:W-:Y:S05]  /*0190*/  BSYNC.RECONVERGENT B0 ;  /* 0x0000000000007941 */ /* 0x000fea0003800200 */
.L_x_0:
[----:B------:R-:W-:Y:S01]  /*01a0*/  BAR.SYNC.DEFER_BLOCKING 0x0 ;  /* 0x0000000000007b1d */ /* 0x000fe20000010000 */
[----:B------:R-:W-:-:S13]  /*01b0*/  ISETP.GT.U32.OR P0, PT, R6, 0x7, P0 ;  /* 0x000000070600780c */ /* 0x000fda0000704470 */
[----:B------:R-:W-:Y:S05]  /*01c0*/  @P0 EXIT ;  /* 0x000000000000094d */ /* 0x000fea0003800000 */
[----:B------:R-:W2:Y:S01]  /*01d0*/  LDCU UR5, c[0x0][0x394] ;  /* 0x00007280ff0577ac */ /* 0x000ea20008000800 */
[----:B0-----:R-:W-:Y:S01]  /*01e0*/  IMAD.MOV.U32 R2, RZ, RZ, RZ ;  /* 0x000000ffff027224 */ /* 0x001fe200078e00ff */
[----:B--2---:R-:W-:-:S09]  /*01f0*/  UISETP.GE.AND UP0, UPT, UR5, 0x1, UPT ;  /* 0x000000010500788c */ /* 0x004fd2000bf06270 */
[----:B------:R-:W-:Y:S05]  /*0200*/  BRA.U !UP0, `(.L_x_3) ;  /* 0x0000000908287547 */ /* 0x000fea000b800000 */
[----:B------:R-:W-:Y:S01]  /*0210*/  UISETP.GE.U32.AND UP0, UPT, UR5, 0x8, UPT ;  /* 0x000000080500788c */ /* 0x000fe2000bf06070 */
[----:B------:R-:W-:Y:S01]  /*0220*/  IMAD.MOV.U32 R2, RZ, RZ, RZ ;  /* 0x000000ffff027224 */ /* 0x000fe200078e00ff */
[----:B------:R-:W-:Y:S01]  /*0230*/  ULEA.HI UR4, UR5, UR5, URZ, 0x1 ;  /* 0x0000000505047291 */ /* 0x000fe2000f8f08ff */
[----:B------:R-:W-:Y:S01]  /*0240*/  IMAD.MOV.U32 R5, RZ, RZ, RZ ;  /* 0x000000ffff057224 */ /* 0x000fe200078e00ff */
[----:B------:R-:W-:Y:S02]  /*0250*/  ULOP3.LUT UR6, UR5, 0x7, URZ, 0xc0, !UPT ;  /* 0x0000000705067892 */ /* 0x000fe4000f8ec0ff */
[----:B------:R-:W-:Y:S02]  /*0260*/  USHF.R.S32.HI UR4, URZ, 0x1, UR4 ;  /* 0x00000001ff047899 */ /* 0x000fe40008011404 */
[----:B------:R-:W-:Y:S02]  /*0270*/  UISETP.NE.AND UP1, UPT, UR6, URZ, UPT ;  /* 0x000000ff0600728c */ /* 0x000fe4000bf25270 */
[----:B------:R-:W-:-:S02]  /*0280*/  UIADD3 UR7, UPT, UPT, UR5, 0x7, URZ ;  /* 0x0000000705077890 */ /* 0x000fc4000fffe0ff */
[----:B-1----:R-:W-:Y:S01]  /*0290*/  IADD3 R4, PT, PT, R6, -UR4, RZ ;  /* 0x8000000406047c10 */ /* 0x002fe2000fffe0ff */
[----:B------:R-:W-:Y:S09]  /*02a0*/  BRA.U !UP0, `(.L_x_4) ;  /* 0x0000000108e47547 */ /* 0x000ff2000b800000 */
[----:B------:R-:W-:Y:S01]  /*02b0*/  ULOP3.LUT UR4, UR5, 0x7ffffff8, URZ, 0xc0, !UPT ;  /* 0x7ffffff805047892 */ /* 0x000fe2000f8ec0ff */
[----:B------:R-:W-:Y:S02]  /*02c0*/  IMAD.MOV.U32 R2, RZ, RZ, RZ ;  /* 0x000000ffff027224 */ /* 0x000fe400078e00ff */
[----:B------:R-:W-:-:S03]  /*02d0*/  IMAD.MOV.U32 R6, RZ, RZ, RZ ;  /* 0x000000ffff067224 */ /* 0x000fc600078e00ff */
[----:B------:R-:W-:-:S07]  /*02e0*/  IMAD.U32 R5, RZ, RZ, UR4 ;  /* 0x00000004ff057e24 */ /* 0x000fce000f8e00ff */
.L_x_5:
[----:B------:R-:W-:Y:S01]  /*02f0*/  IADD3 R14, PT, PT, R4, R6, RZ ;  /* 0x00000006040e7210 */ /* 0x000fe20007ffe0ff */
[C---:B------:R-:W-:Y:S02]  /*0300*/  IMAD.SHL.U32 R7, R6.reuse, 0x4, RZ ;  /* 0x0000000406077824 */ /* 0x040fe400078e00ff */
[----:B------:R-:W-:Y:S01]  /*0310*/  VIADD R6, R6, 0x8 ;  /* 0x0000000806067836 */ /* 0x000fe20000000000 */
[C---:B------:R-:W-:Y:S01]  /*0320*/  ISETP.GE.AND P5, PT, R14.reuse, UR7, PT ;  /* 0x000000070e007c0c */ /* 0x040fe2000bfa6270 */
[C---:B------:R-:W-:Y:S01]  /*0330*/  IMAD R18, R14.reuse, 0x4, R3 ;  /* 0x000000040e127824 */ /* 0x040fe200078e0203 */
[C---:B------:R-:W-:Y:S01]  /*0340*/  IADD3 R11, PT, PT, R14.reuse, 0x2, RZ ;  /* 0x000000020e0b7810 */ /* 0x040fe20007ffe0ff */
[C---:B------:R-:W-:Y:S01]  /*0350*/  VIADD R10, R14.reuse, 0x1 ;  /* 0x000000010e0a7836 */ /* 0x040fe20000000000 */
[C---:B------:R-:W-:Y:S01]  /*0360*/  ISETP.LT.OR P5, PT, R14.reuse, RZ, P5 ;  /* 0x000000ff0e00720c */ /* 0x040fe20002fa1670 */
[C---:B------:R-:W-:Y:S01]  /*0370*/  VIADD R12, R14.reuse, 0x4 ;  /* 0x000000040e0c7836 */ /* 0x040fe20000000000 */
[----:B------:R-:W-:Y:S01]  /*0380*/  ISETP.GE.AND P4, PT, R11, UR7, PT ;  /* 0x000000070b007c0c */ /* 0x000fe2000bf86270 */
[----:B------:R-:W-:Y:S01]  /*0390*/  VIADD R13, R14, 0x5 ;  /* 0x000000050e0d7836 */ /* 0x000fe20000000000 */
[----:B------:R-:W-:-:S02]  /*03a0*/  ISETP.GE.AND P0, PT, R10, UR7, PT ;  /* 0x000000070a007c0c */ /* 0x000fc4000bf06270 */
[----:B------:R-:W-:Y:S02]  /*03b0*/  ISETP.LT.OR P4, PT, R11, RZ, P4 ;  /* 0x000000ff0b00720c */ /* 0x000fe40002781670 */
[----:B------:R-:W-:Y:S01]  /*03c0*/  ISETP.LT.OR P0, PT, R10, RZ, P0 ;  /* 0x000000ff0a00720c */ /* 0x000fe20000701670 */
[----:B------:R-:W-:Y:S01]  /*03d0*/  VIADD R10, R14, 0x3 ;  /* 0x000000030e0a7836 */ /* 0x000fe20000000000 */
[----:B------:R-:W-:Y:S02]  /*03e0*/  ISETP.GE.AND P2, PT, R12, UR7, PT ;  /* 0x000000070c007c0c */ /* 0x000fe4000bf46270 */
[----:B------:R-:W-:Y:S01]  /*03f0*/  ISETP.GE.AND P1, PT, R13, UR7, PT ;  /* 0x000000070d007c0c */ /* 0x000fe2000bf26270 */
[----:B------:R-:W0:Y:S01]  /*0400*/  @!P5 LDS R9, [R18] ;  /* 0x000000001209d984 */ /* 0x000e220000000800 */
[----:B------:R-:W0:Y:S01]  /*0410*/  @!P5 LDC R8, c[0x3][R7] ;  /* 0x00c000000708db82 */ /* 0x000e220000000800 */
[----:B------:R-:W-:Y:S02]  /*0420*/  ISETP.GE.AND P3, PT, R10, UR7, PT ;  /* 0x000000070a007c0c */ /* 0x000fe4000bf66270 */
[----:B------:R-:W-:-:S02]  /*0430*/  ISETP.LT.OR P2, PT, R12, RZ, P2 ;  /* 0x000000ff0c00720c */ /* 0x000fc40001741670 */
[----:B------:R-:W-:Y:S01]  /*0440*/  ISETP.LT.OR P3, PT, R10, RZ, P3 ;  /* 0x000000ff0a00720c */ /* 0x000fe20001f61670 */
[C---:B------:R-:W-:Y:S01]  /*0450*/  VIADD R10, R14.reuse, 0x7 ;  /* 0x000000070e0a7836 */ /* 0x040fe20000000000 */
[----:B------:R-:W-:Y:S01]  /*0460*/  IADD3 R12, PT, PT, R14, 0x6, RZ ;  /* 0x000000060e0c7810 */ /* 0x000fe20007ffe0ff */
[----:B------:R-:W1:Y:S01]  /*0470*/  @!P0 LDS R11, [R18+0x4] ;  /* 0x00000400120b8984 */ /* 0x000e620000000800 */
[----:B------:R-:W-:Y:S02]  /*0480*/  ISETP.LT.OR P1, PT, R13, RZ, P1 ;  /* 0x000000ff0d00720c */ /* 0x000fe40000f21670 */
[C---:B------:R-:W-:Y:S01]  /*0490*/  ISETP.GE.AND P6, PT, R12.reuse, UR7, PT ;  /* 0x000000070c007c0c */ /* 0x040fe2000bfc6270 */
[----:B------:R-:W2:Y:S03]  /*04a0*/  @!P4 LDS R13, [R18+0x8] ;  /* 0x00000800120dc984 */ /* 0x000ea60000000800 */
[----:B------:R-:W-:Y:S01]  /*04b0*/  ISETP.LT.OR P6, PT, R12, RZ, P6 ;  /* 0x000000ff0c00720c */ /* 0x000fe200037c1670 */
[----:B------:R-:W-:Y:S01]  /*04c0*/  @!P2 LDS R17, [R18+0x10] ;  /* 0x000010001211a984 */ /* 0x000fe20000000800 */
[----:B------:R-:W3:Y:S03]  /*04d0*/  @!P2 LDC R12, c[0x3][R7+0x10] ;  /* 0x00c00400070cab82 */ /* 0x000ee60000000800 */
[----:B------:R-:W4:Y:S04]  /*04e0*/  @!P3 LDS R15, [R18+0xc] ;  /* 0x00000c00120fb984 */ /* 0x000f280000000800 */
[----:B------:R-:W5:Y:S01]  /*04f0*/  @!P1 LDS R19, [R18+0x14] ;  /* 0x0000140012139984 */ /* 0x000f620000000800 */
[----:B------:R-:W5:Y:S03]  /*0500*/  @!P1 LDC R14, c[0x3][R7+0x14] ;  /* 0x00c00500070e9b82 */ /* 0x000f660000000800 */
[----:B------:R-:W5:Y:S05]  /*0510*/  @!P6 LDS R21, [R18+0x18] ;  /* 0x000018001215e984 */ /* 0x000f6a0000000800 */
[----:B------:R-:W5:Y:S01]  /*0520*/  @!P6 LDC R16, c[0x3][R7+0x18] ;  /* 0x00c006000710eb82 */ /* 0x000f620000000800 */
[----:B0-----:R-:W-:Y:S01]  /*0530*/  @!P5 FFMA R2, R9, R8, R2 ;  /* 0x000000080902d223 */ /* 0x001fe20000000002 */
[----:B------:R-:W-:-:S06]  /*0540*/  ISETP.GE.AND P5, PT, R10, UR7, PT ;  /* 0x000000070a007c0c */ /* 0x000fcc000bfa6270 */
[----:B------:R-:W1:Y:S01]  /*0550*/  @!P0 LDC R8, c[0x3][R7+0x4] ;  /* 0x00c0010007088b82 */ /* 0x000e620000000800 */
[----:B------:R-:W-:-:S07]  /*0560*/  ISETP.LT.OR P5, PT, R10, RZ, P5 ;  /* 0x000000ff0a00720c */ /* 0x000fce0002fa1670 */
[----:B------:R-:W2:Y:S06]  /*0570*/  @!P4 LDC R9, c[0x3][R7+0x8] ;  /* 0x00c002000709cb82 */ /* 0x000eac0000000800 */
[----:B------:R-:W0:Y:S02]  /*0580*/  @!P5 LDS R23, [R18+0x1c] ;  /* 0x00001c001217d984 */ /* 0x000e240000000800 */
[----:B------:R-:W4:Y:S01]  /*0590*/  @!P3 LDC R10, c[0x3][R7+0xc] ;  /* 0x00c00300070abb82 */ /* 0x000f220000000800 */
[----:B-1----:R-:W-:Y:S01]  /*05a0*/  @!P0 FFMA R2, R11, R8, R2 ;  /* 0x000000080b028223 */ /* 0x002fe20000000002 */
[----:B------:R-:W-:-:S06]  /*05b0*/  ISETP.NE.AND P0, PT, R6, R5, PT ;  /* 0x000000050600720c */ /* 0x000fcc0003f05270 */
[----:B------:R-:W0:Y:S01]  /*05c0*/  @!P5 LDC R8, c[0x3][R7+0x1c] ;  /* 0x00c007000708db82 */ /* 0x000e220000000800 */
[----:B--2---:R-:W-:-:S04]  /*05d0*/  @!P4 FFMA R2, R13, R9, R2 ;  /* 0x000000090d02c223 */ /* 0x004fc80000000002 */
[----:B----4-:R-:W-:-:S04]  /*05e0*/  @!P3 FFMA R2, R15, R10, R2 ;  /* 0x0000000a0f02b223 */ /* 0x010fc80000000002 */
[----:B---3--:R-:W-:-:S04]  /*05f0*/  @!P2 FFMA R2, R17, R12, R2 ;  /* 0x0000000c1102a223 */ /* 0x008fc80000000002 */
[----:B-----5:R-:W-:-:S04]  /*0600*/  @!P1 FFMA R2, R19, R14, R2 ;  /* 0x0000000e13029223 */ /* 0x020fc80000000002 */
[----:B------:R-:W-:-:S04]  /*0610*/  @!P6 FFMA R2, R21, R16, R2 ;  /* 0x000000101502e223 */ /* 0x000fc80000000002 */
[----:B0-----:R-:W-:Y:S01]  /*0620*/  @!P5 FFMA R2, R23, R8, R2 ;  /* 0x000000081702d223 */ /* 0x001fe20000000002 */
[----:B------:R-:W-:Y:S06]  /*0630*/  @P0 BRA `(.L_x_5) ;  /* 0xfffffffc002c0947 */ /* 0x000fec000383ffff */
.L_x_4:
[----:B------:R-:W-:Y:S05]  /*0640*/  BRA.U !UP1, `(.L_x_3) ;  /* 0x0000000509187547 */ /* 0x000fea000b800000 */
[----:B------:R-:W0:Y:S01]  /*0650*/  LDCU UR4, c[0x0][0x394] ;  /* 0x00007280ff0477ac */ /* 0x000e220008000800 */
[----:B------:R-:W-:Y:S02]  /*0660*/  UISETP.GE.U32.AND UP0, UPT, UR6, 0x4, UPT ;  /* 0x000000040600788c */ /* 0x000fe4000bf06070 */
[----:B0-----:R-:W-:-:S04]  /*0670*/  ULOP3.LUT UR8, UR4, 0x3, URZ, 0xc0, !UPT ;  /* 0x0000000304087892 */ /* 0x001fc8000f8ec0ff */
[----:B------:R-:W-:-:S03]  /*0680*/  UISETP.NE.AND UP1, UPT, UR8, URZ, UPT ;  /* 0x000000ff0800728c */ /* 0x000fc6000bf25270 */
[----:B------:R-:W-:Y:S08]  /*0690*/  BRA.U !UP0, `(.L_x_6) ;  /* 0x0000000108787547 */ /* 0x000ff0000b800000 */
[----:B------:R-:W0:Y:S01]  /*06a0*/  S2UR UR6, SR_CgaCtaId ;  /* 0x00000000000679c3 */ /* 0x000e220000008800 */
[----:B------:R-:W-:Y:S01]  /*06b0*/  IMAD.IADD R3, R4, 0x1, R5 ;  /* 0x0000000104037824 */ /* 0x000fe200078e0205 */
[----:B------:R-:W-:-:S03]  /*06c0*/  UMOV UR5, 0x400 ;  /* 0x0000040000057882 */ /* 0x000fc60000000000 */
[C---:B------:R-:W-:Y:S01]  /*06d0*/  VIADD R7, R3.reuse, 0x2 ;  /* 0x0000000203077836 */ /* 0x040fe20000000000 */
[C---:B------:R-:W-:Y:S02]  /*06e0*/  IADD3 R6, PT, PT, R3.reuse, 0x1, RZ ;  /* 0x0000000103067810 */ /* 0x040fe40007ffe0ff */
[C---:B------:R-:W-:Y:S02]  /*06f0*/  ISETP.GE.AND P0, PT, R3.reuse, UR7, PT ;  /* 0x0000000703007c0c */ /* 0x040fe4000bf06270 */
[C---:B------:R-:W-:Y:S02]  /*0700*/  ISETP.GE.AND P1, PT, R6.reuse, UR7, PT ;  /* 0x0000000706007c0c */ /* 0x040fe4000bf26270 */
[C---:B------:R-:W-:Y:S02]  /*0710*/  ISETP.LT.OR P0, PT, R3.reuse, RZ, P0 ;  /* 0x000000ff0300720c */ /* 0x040fe40000701670 */
[----:B------:R-:W-:Y:S01]  /*0720*/  ISETP.LT.OR P1, PT, R6, RZ, P1 ;  /* 0x000000ff0600720c */ /* 0x000fe20000f21670 */
[----:B------:R-:W-:Y:S01]  /*0730*/  VIADD R6, R3, 0x3 ;  /* 0x0000000303067836 */ /* 0x000fe20000000000 */
[----:B------:R-:W-:-:S04]  /*0740*/  ISETP.GE.AND P2, PT, R7, UR7, PT ;  /* 0x0000000707007c0c */ /* 0x000fc8000bf46270 */
[----:B------:R-:W-:Y:S02]  /*0750*/  ISETP.LT.OR P2, PT, R7, RZ, P2 ;  /* 0x000000ff0700720c */ /* 0x000fe40001741670 */
[----:B------:R-:W-:Y:S01]  /*0760*/  ISETP.GE.AND P3, PT, R6, UR7, PT ;  /* 0x0000000706007c0c */ /* 0x000fe2000bf66270 */
[----:B0-----:R-:W-:-:S03]  /*0770*/  ULEA UR5, UR6, UR5, 0x18 ;  /* 0x0000000506057291 */ /* 0x001fc6000f8ec0ff */
[----:B------:R-:W-:-:S03]  /*0780*/  ISETP.LT.OR P3, PT, R6, RZ, P3 ;  /* 0x000000ff0600720c */ /* 0x000fc60001f61670 */
[----:B------:R-:W-:Y:S01]  /*0790*/  LEA R14, R3, UR5, 0x2 ;  /* 0x00000005030e7c11 */ /* 0x000fe2000f8e10ff */
[C---:B------:R-:W-:Y:S01]  /*07a0*/  IMAD.SHL.U32 R3, R5.reuse, 0x4, RZ ;  /* 0x0000000405037824 */ /* 0x040fe200078e00ff */
[----:B------:R-:W-:-:S03]  /*07b0*/  IADD3 R5, PT, PT, R5, 0x4, RZ ;  /* 0x0000000405057810 */ /* 0x000fc60007ffe0ff */
[----:B------:R-:W0:Y:S01]  /*07c0*/  @!P0 LDS R7, [R14] ;  /* 0x000000000e078984 */ /* 0x000e220000000800 */
[----:B------:R-:W0:Y:S03]  /*07d0*/  @!P0 LDC R6, c[0x3][R3] ;  /* 0x00c0000003068b82 */ /* 0x000e260000000800 */
[----:B------:R-:W1:Y:S04]  /*07e0*/  @!P1 LDS R9, [R14+0x4] ;  /* 0x000004000e099984 */ /* 0x000e680000000800 */
[----:B------:R-:W2:Y:S01]  /*07f0*/  @!P2 LDS R11, [R14+0x8] ;  /* 0x000008000e0ba984 */ /* 0x000ea20000000800 */
[----:B------:R-:W1:Y:S03]  /*0800*/  @!P1 LDC R8, c[0x3][R3+0x4] ;  /* 0x00c0010003089b82 */ /* 0x000e660000000800 */
[----:B------:R-:W3:Y:S05]  /*0810*/  @!P3 LDS R13, [R14+0xc] ;  /* 0x00000c000e0db984 */ /* 0x000eea0000000800 */
[----:B------:R-:W2:Y:S08]  /*0820*/  @!P2 LDC R10, c[0x3][R3+0x8] ;  /* 0x00c00200030aab82 */ /* 0x000eb00000000800 */
[----:B------:R-:W3:Y:S01]  /*0830*/  @!P3 LDC R12, c[0x3][R3+0xc] ;  /* 0x00c00300030cbb82 */ /* 0x000ee20000000800 */
[----:B0-----:R-:W-:-:S04]  /*0840*/  @!P0 FFMA R2, R7, R6, R2 ;  /* 0x0000000607028223 */ /* 0x001fc80000000002 */
[----:B-1----:R-:W-:-:S04]  /*0850*/  @!P1 FFMA R2, R9, R8, R2 ;  /* 0x0000000809029223 */ /* 0x002fc80000000002 */
[----:B--2---:R-:W-:-:S04]  /*0860*/  @!P2 FFMA R2, R11, R10, R2 ;  /* 0x0000000a0b02a223 */ /* 0x004fc80000000002 */
[----:B---3--:R-:W-:-:S07]  /*0870*/  @!P3 FFMA R2, R13, R12, R2 ;  /* 0x0000000c0d02b223 */ /* 0x008fce0000000002 */
.L_x_6:
[----:B------:R-:W-:Y:S05]  /*0880*/  BRA.U !UP1, `(.L_x_3) ;  /* 0x0000000109887547 */ /* 0x000fea000b800000 */
[----:B------:R-:W-:Y:S02]  /*0890*/  UISETP.NE.AND UP0, UPT, UR8, 0x1, UPT ;  /* 0x000000010800788c */ /* 0x000fe4000bf05270 */
[----:B------:R-:W-:-:S04]  /*08a0*/  ULOP3.LUT UR4, UR4, 0x1, URZ, 0xc0, !UPT ;  /* 0x0000000104047892 */ /* 0x000fc8000f8ec0ff */
[----:B------:R-:W-:-:S03]  /*08b0*/  UISETP.NE.U32.AND UP1, UPT, UR4, 0x1, UPT ;  /* 0x000000010400788c */ /* 0x000fc6000bf25070 */
[----:B------:R-:W-:Y:S08]  /*08c0*/  BRA.U !UP0, `(.L_x_7) ;  /* 0x0000000108487547 */ /* 0x000ff0000b800000 */
[----:B------:R-:W0:Y:S01]  /*08d0*/  S2UR UR5, SR_CgaCtaId ;  /* 0x00000000000579c3 */ /* 0x000e220000008800 */
[----:B------:R-:W-:Y:S01]  /*08e0*/  IMAD.IADD R9, R4, 0x1, R5 ;  /* 0x0000000104097824 */ /* 0x000fe200078e0205 */
[----:B------:R-:W-:Y:S01]  /*08f0*/  UMOV UR4, 0x400 ;  /* 0x0000040000047882 */ /* 0x000fe20000000000 */
[C---:B------:R-:W-:Y:S01]  /*0900*/  SHF.L.U32 R10, R5.reuse, 0x2, RZ ;  /* 0x00000002050a7819 */ /* 0x040fe200000006ff */
[----:B------:R-:W-:Y:S02]  /*0910*/  VIADD R5, R5, 0x2 ;  /* 0x0000000205057836 */ /* 0x000fe40000000000 */
[C---:B------:R-:W-:Y:S01]  /*0920*/  VIADD R3, R9.reuse, 0x1 ;  /* 0x0000000109037836 */ /* 0x040fe20000000000 */
[----:B------:R-:W-:-:S04]  /*0930*/  ISETP.GE.AND P0, PT, R9, UR7, PT ;  /* 0x0000000709007c0c */ /* 0x000fc8000bf06270 */
[----:B------:R-:W-:Y:S02]  /*0940*/  ISETP.LT.OR P0, PT, R9, RZ, P0 ;  /* 0x000000ff0900720c */ /* 0x000fe40000701670 */
[----:B------:R-:W-:-:S04]  /*0950*/  ISETP.GE.AND P1, PT, R3, UR7, PT ;  /* 0x0000000703007c0c */ /* 0x000fc8000bf26270 */
[----:B------:R-:W-:Y:S01]  /*0960*/  ISETP.LT.OR P1, PT, R3, RZ, P1 ;  /* 0x000000ff0300720c */ /* 0x000fe20000f21670 */
[----:B0-----:R-:W-:-:S06]  /*0970*/  ULEA UR4, UR5, UR4, 0x18 ;  /* 0x0000000405047291 */ /* 0x001fcc000f8ec0ff */
[----:B------:R-:W0:Y:S01]  /*0980*/  @!P0 LDC R6, c[0x3][R10] ;  /* 0x00c000000a068b82 */ /* 0x000e220000000800 */
[----:B------:R-:W-:-:S07]  /*0990*/  LEA R9, R9, UR4, 0x2 ;  /* 0x0000000409097c11 */ /* 0x000fce000f8e10ff */
[----:B------:R-:W1:Y:S01]  /*09a0*/  @!P1 LDC R8, c[0x3][R10+0x4] ;  /* 0x00c001000a089b82 */ /* 0x000e620000000800 */
[----:B------:R-:W0:Y:S04]  /*09b0*/  @!P0 LDS R3, [R9] ;  /* 0x0000000009038984 */ /* 0x000e280000000800 */
[----:B------:R-:W1:Y:S01]  /*09c0*/  @!P1 LDS R7, [R9+0x4] ;  /* 0x0000040009079984 */ /* 0x000e620000000800 */
[----:B0-----:R-:W-:-:S04]  /*09d0*/  @!P0 FFMA R2, R3, R6, R2 ;  /* 0x0000000603028223 */ /* 0x001fc80000000002 */
[----:B-1----:R-:W-:-:S07]  /*09e0*/  @!P1 FFMA R2, R7, R8, R2 ;  /* 0x0000000807029223 */ /* 0x002fce0000000002 */
.L_x_7:
[----:B------:R-:W-:Y:S05]  /*09f0*/  BRA.U UP1, `(.L_x_3) ;  /* 0x00000001012c7547 */ /* 0x000fea000b800000 */
[----:B------:R-:W-:-:S05]  /*0a00*/  IMAD.IADD R3, R4, 0x1, R5 ;  /* 0x0000000104037824 */ /* 0x000fca00078e0205 */
[----:B------:R-:W-:-:S04]  /*0a10*/  ISETP.GE.AND P0, PT, R3, UR7, PT ;  /* 0x0000000703007c0c */ /* 0x000fc8000bf06270 */
[----:B------:R-:W-:-:S13]  /*0a20*/  ISETP.LT.OR P0, PT, R3, RZ, P0 ;  /* 0x000000ff0300720c */ /* 0x000fda0000701670 */
[----:B------:R-:W0:Y:S01]  /*0a30*/  @!P0 S2R R7, SR_CgaCtaId ;  /* 0x0000000000078919 */ /* 0x000e220000008800 */
[----:B------:R-:W-:Y:S01]  /*0a40*/  @!P0 MOV R4, 0x400 ;  /* 0x0000040000048802 */ /* 0x000fe20000000f00 */
[----:B------:R-:W-:-:S06]  /*0a50*/  @!P0 IMAD.SHL.U32 R5, R5, 0x4, RZ ;  /* 0x0000000405058824 */ /* 0x000fcc00078e00ff */
[----:B------:R-:W1:Y:S01]  /*0a60*/  @!P0 LDC R5, c[0x3][R5] ;  /* 0x00c0000005058b82 */ /* 0x000e620000000800 */
[----:B0-----:R-:W-:-:S04]  /*0a70*/  @!P0 LEA R4, R7, R4, 0x18 ;  /* 0x0000000407048211 */ /* 0x001fc800078ec0ff */
[----:B------:R-:W-:-:S06]  /*0a80*/  @!P0 LEA R3, R3, R4, 0x2 ;  /* 0x0000000403038211 */ /* 0x000fcc00078e10ff */
[----:B------:R-:W1:Y:S02]  /*0a90*/  @!P0 LDS R3, [R3] ;  /* 0x0000000003038984 */ /* 0x000e640000000800 */
[----:B-1----:R-:W-:-:S07]  /*0aa0*/  @!P0 FFMA R2, R3, R5, R2 ;  /* 0x0000000503028223 */ /* 0x002fce0000000002 */
.L_x_3:
[----:B-1----:R-:W0:Y:S02]  /*0ab0*/  LDC.64 R4, c[0x0][0x388] ;  /* 0x0000e200ff047b82 */ /* 0x002e240000000a00 */
[----:B0-----:R-:W-:-:S05]  /*0ac0*/  IMAD.WIDE R4, R0, 0x4, R4 ;  /* 0x0000000400047825 */ /* 0x001fca00078e0204 */
[----:B------:R-:W-:Y:S01]  /*0ad0*/  STG.E desc[UR10][R4.64], R2 ;  /* 0x0000000204007986 */ /* 0x000fe2000c10190a */
[----:B------:R-:W-:Y:S05]  /*0ae0*/  EXIT ;  /* 0x000000000000794d */ /* 0x000fea0003800000 */
.L_x_8:
[----:B------:R-:W-:-:S00]  /*0af0*/  BRA `(.L_x_8) ;  /* 0xfffffffc00fc7947 */ /* 0x000fc0000383ffff */
[----:B------:R-:W-:-:S00]  /*0b00*/  NOP ;  /* 0x0000000000007918 */ /* 0x000fc00000000000 */
[----:B------:R-:W-:-:S00]  /*0b10*/  NOP ;  /* 0x0000000000007918 */ /* 0x000fc00000000000 */
[----:B------:R-:W-:-:S00]  /*0b20*/  NOP ;  /* 0x0000000000007918 */ /* 0x000fc00000000000 */
[----:B------:R-:W-:-:S00]  /*0b30*/  NOP ;  /* 0x0000000000007918 */ /* 0x000fc00000000000 */
[----:B------:R-:W-:-:S00]  /*0b40*/  NOP ;  /* 0x0000000000007918 */ /* 0x000fc00000000000 */
[----:B------:R-:W-:-:S00]  /*0b50*/  NOP ;  /* 0x0000000000007918 */ /* 0x000fc00000000000 */
[----:B------:R-:W-:-:S00]  /*0b60*/  NOP ;  /* 0x0000000000007918 */ /* 0x000fc00000000000 */
[----:B------:R-:W-:-:S00]  /*0b70*/  NOP ;  /* 0x0000000000007918 */ /* 0x000fc00000000000 */
.L_x_9:


//--------------------- .nv.shared._Z18tiledConvolution1DPfS_ii --------------------------
	.section	.nv.shared._Z18tiledConvolution1DPfS_ii,"aw",@nobits
	.sectionflags	@""
	.align	4
.nv.shared._Z18tiledConvolution1DPfS_ii:
	.zero		1072


//--------------------- .nv.shared.reserved.0     --------------------------
	.section	.nv.shared.reserved.0,"aw",@nobits
	.weak		__nv_reservedSMEM_offset_0_alias
	.size		__nv_reservedSMEM_offset_0_alias, 0, 64
	.other		__nv_reservedSMEM_offset_0_alias,@"STO_CUDA_RESERVED_SHARED STV_DEFAULT"
__nv_reservedSMEM_offset_0_alias:
	.zero		0
	.zero		64


//--------------------- .nv.constant0._Z18tiledConvolution1DPfS_ii --------------------------
	.section	.nv.constant0._Z18tiledConvolution1DPfS_ii,"a",@progbits
	.sectionflags	@""
	.align	4
.nv.constant0._Z18tiledConvolution1DPfS_ii:
	.zero		920


//--------------------- SYMBOLS --------------------------

	.type		.nv.reservedSmem.offset0,@object
	.size		.nv.reservedSmem.offset0,0x4
	.type		.nv.reservedSmem.cap,@object
	.size		.nv.reservedSmem.cap,0x4
